//
// Generated by NVIDIA NVVM Compiler
//
// Compiler Build ID: CL-36424714
// Cuda compilation tools, release 13.0, V13.0.88
// Based on NVVM 20.0.0
//

.version 9.0
.target sm_100
.address_size 64

	// .globl	_Z6addGPUPiS_S_i

.visible .entry _Z6addGPUPiS_S_i(
	.param .u64 .ptr .align 1 _Z6addGPUPiS_S_i_param_0,
	.param .u64 .ptr .align 1 _Z6addGPUPiS_S_i_param_1,
	.param .u64 .ptr .align 1 _Z6addGPUPiS_S_i_param_2,
	.param .u32 _Z6addGPUPiS_S_i_param_3
)
{
	.reg .pred 	%p<2>;
	.reg .b32 	%r<9>;
	.reg .b64 	%rd<11>;

	ld.param.u64 	%rd1, [_Z6addGPUPiS_S_i_param_0];
	ld.param.u64 	%rd2, [_Z6addGPUPiS_S_i_param_1];
	ld.param.u64 	%rd3, [_Z6addGPUPiS_S_i_param_2];
	ld.param.u32 	%r2, [_Z6addGPUPiS_S_i_param_3];
	mov.u32 	%r3, %tid.x;
	mov.u32 	%r4, %ctaid.x;
	mov.u32 	%r5, %ntid.x;
	mad.lo.s32 	%r1, %r4, %r5, %r3;
	setp.ge.s32 	%p1, %r1, %r2;
	@%p1 bra 	$L__BB0_2;
	cvta.to.global.u64 	%rd4, %rd1;
	cvta.to.global.u64 	%rd5, %rd2;
	cvta.to.global.u64 	%rd6, %rd3;
	mul.wide.s32 	%rd7, %r1, 4;
	add.s64 	%rd8, %rd4, %rd7;
	ld.global.u32 	%r6, [%rd8];
	add.s64 	%rd9, %rd5, %rd7;
	ld.global.u32 	%r7, [%rd9];
	add.s32 	%r8, %r7, %r6;
	add.s64 	%rd10, %rd6, %rd7;
	st.global.u32 	[%rd10], %r8;
$L__BB0_2:
	ret;

}


// ===== COMPILED SASS (sm_100) =====

	.target	sm_100

	.elftype	@"ET_EXEC"


//--------------------- .note.nv.tkinfo           --------------------------
	.section	.note.nv.tkinfo,"",@"SHT_NOTE"
	.sectionflags	@"SHF_NOTE_NV_TKINFO"
	.tkinfo
        /*0018*/ 	.word	0x00000002
        /*0030*/ 	.string	""
        /*0030*/ 	.string	"ptxas"
        /*0030*/ 	.string	"Cuda compilation tools, release 13.0, V13.0.88"
        /*0030*/ 	.string	"Build cuda_13.0.r13.0/compiler.36424714_0"
        /*0030*/ 	.string	"-arch sm_100 -m 64 "



//--------------------- .note.nv.cuinfo           --------------------------
	.section	.note.nv.cuinfo,"",@"SHT_NOTE"
	.sectionflags	@"SHF_NOTE_NV_CUINFO"
        /*0018*/ 	.short	0x0002
        /*001a*/ 	.short	0x0064
        /*001c*/ 	.short	0x0082
	.zero		2


//--------------------- .nv.info                  --------------------------
	.section	.nv.info,"",@"SHT_CUDA_INFO"
	.align	4


	//----- nvinfo : EIATTR_REGCOUNT
	.align		4
        /*0000*/ 	.byte	0x04, 0x2f
        /*0002*/ 	.short	(.L_1 - .L_0)
	.align		4
.L_0:
        /*0004*/ 	.word	index@(_Z6addGPUPiS_S_i)
        /*0008*/ 	.word	0x0000000c


	//----- nvinfo : EIATTR_FRAME_SIZE
	.align		4
.L_1:
        /*000c*/ 	.byte	0x04, 0x11
        /*000e*/ 	.short	(.L_3 - .L_2)
	.align		4
.L_2:
        /*0010*/ 	.word	index@(_Z6addGPUPiS_S_i)
        /*0014*/ 	.word	0x00000000


	//----- nvinfo : EIATTR_MIN_STACK_SIZE
	.align		4
.L_3:
        /*0018*/ 	.byte	0x04, 0x12
        /*001a*/ 	.short	(.L_5 - .L_4)
	.align		4
.L_4:
        /*001c*/ 	.word	index@(_Z6addGPUPiS_S_i)
        /*0020*/ 	.word	0x00000000
.L_5:


//--------------------- .nv.compat                --------------------------
	.section	.nv.compat,"",@"SHT_CUDA_COMPAT_INFO"
	.align	4
        /*0000*/ 	.byte	0x02, 0x09, 0x00, 0x00, 0x02, 0x02, 0x01, 0x00, 0x02, 0x05, 0x05, 0x00, 0x03, 0x07, 0x01, 0x01
        /*0010*/ 	.byte	0x02, 0x03, 0x00, 0x00, 0x02, 0x06, 0x01, 0x00, 0x04, 0x0b, 0x08, 0x00, 0x09, 0x00, 0x00, 0x00
        /*0020*/ 	.byte	0x00, 0x00, 0x00, 0x00


//--------------------- .nv.info._Z6addGPUPiS_S_i --------------------------
	.section	.nv.info._Z6addGPUPiS_S_i,"",@"SHT_CUDA_INFO"
	.sectionflags	@""
	.align	4


	//----- nvinfo : EIATTR_CUDA_API_VERSION
	.align		4
        /*0000*/ 	.byte	0x04, 0x37
        /*0002*/ 	.short	(.L_7 - .L_6)
.L_6:
        /*0004*/ 	.word	0x00000082


	//----- nvinfo : EIATTR_KPARAM_INFO
	.align		4
.L_7:
        /*0008*/ 	.byte	0x04, 0x17
        /*000a*/ 	.short	(.L_9 - .L_8)
.L_8:
        /*000c*/ 	.word	0x00000000
        /*0010*/ 	.short	0x0003
        /*0012*/ 	.short	0x0018
        /*0014*/ 	.byte	0x00, 0xf0, 0x11, 0x00


	//----- nvinfo : EIATTR_KPARAM_INFO
	.align		4
.L_9:
        /*0018*/ 	.byte	0x04, 0x17
        /*001a*/ 	.short	(.L_11 - .L_10)
.L_10:
        /*001c*/ 	.word	0x00000000
        /*0020*/ 	.short	0x0002
        /*0022*/ 	.short	0x0010
        /*0024*/ 	.byte	0x00, 0xf5, 0x21, 0x00


	//----- nvinfo : EIATTR_KPARAM_INFO
	.align		4
.L_11:
        /*0028*/ 	.byte	0x04, 0x17
        /*002a*/ 	.short	(.L_13 - .L_12)
.L_12:
        /*002c*/ 	.word	0x00000000
        /*0030*/ 	.short	0x0001
        /*0032*/ 	.short	0x0008
        /*0034*/ 	.byte	0x00, 0xf5, 0x21, 0x00


	//----- nvinfo : EIATTR_KPARAM_INFO
	.align		4
.L_13:
        /*0038*/ 	.byte	0x04, 0x17
        /*003a*/ 	.short	(.L_15 - .L_14)
.L_14:
        /*003c*/ 	.word	0x00000000
        /*0040*/ 	.short	0x0000
        /*0042*/ 	.short	0x0000
        /*0044*/ 	.byte	0x00, 0xf5, 0x21, 0x00


	//----- nvinfo : EIATTR_SPARSE_MMA_MASK
	.align		4
.L_15:
        /*0048*/ 	.byte	0x03, 0x50
        /*004a*/ 	.short	0x0000


	//----- nvinfo : EIATTR_MAXREG_COUNT
	.align		4
        /*004c*/ 	.byte	0x03, 0x1b
        /*004e*/ 	.short	0x00ff


	//----- nvinfo : EIATTR_MERCURY_ISA_VERSION
	.align		4
        /*0050*/ 	.byte	0x03, 0x5f
        /*0052*/ 	.short	0x0101


	//----- nvinfo : EIATTR_VRC_CTA_INIT_COUNT
	.align		4
        /*0054*/ 	.byte	0x02, 0x4a
	.zero		1
	.zero		1


	//----- nvinfo : EIATTR_EXIT_INSTR_OFFSETS
	.align		4
        /*0058*/ 	.byte	0x04, 0x1c
        /*005a*/ 	.short	(.L_17 - .L_16)


	//   ....[0]....
.L_16:
        /*005c*/ 	.word	0x00000070


	//   ....[1]....
        /*0060*/ 	.word	0x00000130


	//----- nvinfo : EIATTR_CBANK_PARAM_SIZE
	.align		4
.L_17:
        /*0064*/ 	.byte	0x03, 0x19
        /*0066*/ 	.short	0x001c


	//----- nvinfo : EIATTR_PARAM_CBANK
	.align		4
        /*0068*/ 	.byte	0x04, 0x0a
        /*006a*/ 	.short	(.L_19 - .L_18)
	.align		4
.L_18:
        /*006c*/ 	.word	index@(.nv.constant0._Z6addGPUPiS_S_i)
        /*0070*/ 	.short	0x0380
        /*0072*/ 	.short	0x001c


	//----- nvinfo : EIATTR_SW_WAR
	.align		4
.L_19:
        /*0074*/ 	.byte	0x04, 0x36
        /*0076*/ 	.short	(.L_21 - .L_20)
.L_20:
        /*0078*/ 	.word	0x00000008
.L_21:


//--------------------- .nv.callgraph             --------------------------
	.section	.nv.callgraph,"",@"SHT_CUDA_CALLGRAPH"
	.align	4
	.sectionentsize	8
	.align		4
        /*0000*/ 	.word	0x00000000
	.align		4
        /*0004*/ 	.word	0xffffffff
	.align		4
        /*0008*/ 	.word	0x00000000
	.align		4
        /*000c*/ 	.word	0xfffffffe
	.align		4
        /*0010*/ 	.word	0x00000000
	.align		4
        /*0014*/ 	.word	0xfffffffd
	.align		4
        /*0018*/ 	.word	0x00000000
	.align		4
        /*001c*/ 	.word	0xfffffffc


//--------------------- .text._Z6addGPUPiS_S_i    --------------------------
	.section	.text._Z6addGPUPiS_S_i,"ax",@progbits
	.align	128
        .global         _Z6addGPUPiS_S_i
        .type           _Z6addGPUPiS_S_i,@function
        .size           _Z6addGPUPiS_S_i,(.L_x_1 - _Z6addGPUPiS_S_i)
        .other          _Z6addGPUPiS_S_i,@"STO_CUDA_ENTRY STV_DEFAULT"
_Z6addGPUPiS_S_i:
.text._Z6addGPUPiS_S_i:
[----:B------:R-:W-:Y:S01]  /*0000*/  LDC R1, c[0x0][0x37c] ;  /* 0x0000df00ff017b82 */ /* 0x000fe20000000800 */
[----:B------:R-:W0:Y:S07]  /*0010*/  S2R R9, SR_TID.X ;  /* 0x0000000000097919 */ /* 0x000e2e0000002100 */
[----:B------:R-:W0:Y:S01]  /*0020*/  S2UR UR4, SR_CTAID.X ;  /* 0x00000000000479c3 */ /* 0x000e220000002500 */
[----:B------:R-:W1:Y:S07]  /*0030*/  LDCU UR5, c[0x0][0x398] ;  /* 0x00007300ff0577ac */ /* 0x000e6e0008000800 */
[----:B------:R-:W0:Y:S02]  /*0040*/  LDC R0, c[0x0][0x360] ;  /* 0x0000d800ff007b82 */ /* 0x000e240000000800 */
[----:B0-----:R-:W-:-:S05]  /*0050*/  IMAD R9, R0, UR4, R9 ;  /* 0x0000000400097c24 */ /* 0x001fca000f8e0209 */
[----:B-1----:R-:W-:-:S13]  /*0060*/  ISETP.GE.AND P0, PT, R9, UR5, PT ;  /* 0x0000000509007c0c */ /* 0x002fda000bf06270 */
[----:B------:R-:W-:Y:S05]  /*0070*/  @P0 EXIT ;  /* 0x000000000000094d */ /* 0x000fea0003800000 */
[----:B------:R-:W0:Y:S01]  /*0080*/  LDC.64 R2, c[0x0][0x380] ;  /* 0x0000e000ff027b82 */ /* 0x000e220000000a00 */
[----:B------:R-:W1:Y:S07]  /*0090*/  LDCU.64 UR4, c[0x0][0x358] ;  /* 0x00006b00ff0477ac */ /* 0x000e6e0008000a00 */
[----:B------:R-:W2:Y:S08]  /*00a0*/  LDC.64 R4, c[0x0][0x388] ;  /* 0x0000e200ff047b82 */ /* 0x000eb00000000a00 */
[----:B------:R-:W3:Y:S01]  /*00b0*/  LDC.64 R6, c[0x0][0x390] ;  /* 0x0000e400ff067b82 */ /* 0x000ee20000000a00 */
[----:B0-----:R-:W-:-:S06]  /*00c0*/  IMAD.WIDE R2, R9, 0x4, R2 ;  /* 0x0000000409027825 */ /* 0x001fcc00078e0202 */
[----:B-1----:R-:W4:Y:S01]  /*00d0*/  LDG.E R2, desc[UR4][R2.64] ;  /* 0x0000000402027981 */ /* 0x002f22000c1e1900 */
[----:B--2---:R-:W-:-:S06]  /*00e0*/  IMAD.WIDE R4, R9, 0x4, R4 ;  /* 0x0000000409047825 */ /* 0x004fcc00078e0204 */
[----:B------:R-:W4:Y:S01]  /*00f0*/  LDG.E R5, desc[UR4][R4.64] ;  /* 0x0000000404057981 */ /* 0x000f22000c1e1900 */
[----:B---3--:R-:W-:Y:S01]  /*0100*/  IMAD.WIDE R6, R9, 0x4, R6 ;  /* 0x0000000409067825 */ /* 0x008fe200078e0206 */
[----:B----4-:R-:W-:-:S05]  /*0110*/  IADD3 R9, PT, PT, R2, R5, RZ ;  /* 0x0000000502097210 */ /* 0x010fca0007ffe0ff */
[----:B------:R-:W-:Y:S01]  /*0120*/  STG.E desc[UR4][R6.64], R9 ;  /* 0x0000000906007986 */ /* 0x000fe2000c101904 */
[----:B------:R-:W-:Y:S05]  /*0130*/  EXIT ;  /* 0x000000000000794d */ /* 0x000fea0003800000 */
.L_x_0:
[----:B------:R-:W-:-:S00]  /*0140*/  BRA `(.L_x_0) ;  /* 0xfffffffc00fc7947 */ /* 0x000fc0000383ffff */
[----:B------:R-:W-:-:S00]  /*0150*/  NOP ;  /* 0x0000000000007918 */ /* 0x000fc00000000000 */
        /* <DEDUP_REMOVED lines=10> */
.L_x_1:


//--------------------- .nv.shared.reserved.0     --------------------------
	.section	.nv.shared.reserved.0,"aw",@nobits
	.weak		__nv_reservedSMEM_offset_0_alias
	.size		__nv_reservedSMEM_offset_0_alias, 0, 64
	.other		__nv_reservedSMEM_offset_0_alias,@"STO_CUDA_RESERVED_SHARED STV_DEFAULT"
__nv_reservedSMEM_offset_0_alias:
	.zero		0
	.zero		64


//--------------------- .nv.constant0._Z6addGPUPiS_S_i --------------------------
	.section	.nv.constant0._Z6addGPUPiS_S_i,"a",@progbits
	.sectionflags	@""
	.align	4
.nv.constant0._Z6addGPUPiS_S_i:
	.zero		924


//--------------------- SYMBOLS --------------------------

	.type		.nv.reservedSmem.offset0,@object
	.size		.nv.reservedSmem.offset0,0x4
